//
// Generated by NVIDIA NVVM Compiler
//
// Compiler Build ID: CL-36424714
// Cuda compilation tools, release 13.0, V13.0.88
// Based on NVVM 20.0.0
//

.version 9.0
.target sm_100
.address_size 64

	// .globl	_Z4convPfS_S_iii

.visible .entry _Z4convPfS_S_iii(
	.param .u64 .ptr .align 1 _Z4convPfS_S_iii_param_0,
	.param .u64 .ptr .align 1 _Z4convPfS_S_iii_param_1,
	.param .u64 .ptr .align 1 _Z4convPfS_S_iii_param_2,
	.param .u32 _Z4convPfS_S_iii_param_3,
	.param .u32 _Z4convPfS_S_iii_param_4,
	.param .u32 _Z4convPfS_S_iii_param_5
)
{
	.reg .pred 	%p<79>;
	.reg .b32 	%r<77>;
	.reg .b32 	%f<87>;
	.reg .b64 	%rd<60>;

	ld.param.u64 	%rd11, [_Z4convPfS_S_iii_param_0];
	ld.param.u64 	%rd12, [_Z4convPfS_S_iii_param_1];
	ld.param.u64 	%rd10, [_Z4convPfS_S_iii_param_2];
	ld.param.u32 	%r32, [_Z4convPfS_S_iii_param_3];
	ld.param.u32 	%r33, [_Z4convPfS_S_iii_param_4];
	ld.param.u32 	%r34, [_Z4convPfS_S_iii_param_5];
	cvta.to.global.u64 	%rd1, %rd11;
	cvta.to.global.u64 	%rd2, %rd12;
	mov.u32 	%r35, %tid.x;
	mov.u32 	%r36, %ctaid.x;
	mov.u32 	%r37, %ntid.x;
	mad.lo.s32 	%r1, %r36, %r37, %r35;
	mul.lo.s32 	%r38, %r33, %r32;
	setp.ge.u32 	%p2, %r1, %r38;
	@%p2 bra 	$L__BB0_44;
	cvta.to.global.u64 	%rd13, %rd10;
	div.u32 	%r2, %r1, %r32;
	mul.lo.s32 	%r39, %r2, %r32;
	sub.s32 	%r3, %r1, %r39;
	mul.wide.s32 	%rd14, %r1, 4;
	add.s64 	%rd3, %rd13, %rd14;
	mov.b32 	%r40, 0;
	st.global.u32 	[%rd3], %r40;
	setp.lt.s32 	%p3, %r34, 1;
	@%p3 bra 	$L__BB0_44;
	shr.u32 	%r42, %r34, 1;
	sub.s32 	%r4, %r2, %r42;
	sub.s32 	%r5, %r3, %r42;
	and.b32  	%r6, %r34, 7;
	sub.s32 	%r7, %r1, %r42;
	mov.b32 	%r69, 0;
	mov.f32 	%f69, 0f00000000;
	cvt.s64.s32 	%rd50, %r5;
$L__BB0_3:
	setp.lt.u32 	%p4, %r34, 8;
	add.s32 	%r44, %r4, %r69;
	setp.lt.s32 	%p5, %r44, 0;
	setp.ge.s32 	%p6, %r44, %r33;
	or.pred  	%p1, %p5, %p6;
	mul.lo.s32 	%r9, %r69, %r34;
	mul.lo.s32 	%r10, %r44, %r32;
	mov.b32 	%r75, 0;
	@%p4 bra 	$L__BB0_22;
	and.b32  	%r46, %r34, 2147483640;
	neg.s32 	%r72, %r46;
	shr.u32 	%r47, %r34, 1;
	sub.s32 	%r48, %r69, %r47;
	mad.lo.s32 	%r71, %r32, %r48, %r7;
	mul.wide.u32 	%rd15, %r9, 4;
	add.s64 	%rd16, %rd2, %rd15;
	add.s64 	%rd59, %rd16, 16;
	mov.b32 	%r73, 0;
	mov.u32 	%r70, %r9;
$L__BB0_5:
	.pragma "nounroll";
	add.s32 	%r17, %r5, %r73;
	setp.lt.s32 	%p7, %r17, 0;
	setp.ge.s32 	%p8, %r17, %r32;
	or.pred  	%p9, %p7, %p8;
	or.pred  	%p11, %p1, %p9;
	@%p11 bra 	$L__BB0_7;
	mul.wide.u32 	%rd17, %r70, 4;
	add.s64 	%rd18, %rd2, %rd17;
	ld.global.f32 	%f37, [%rd18];
	mul.wide.s32 	%rd19, %r71, 4;
	add.s64 	%rd20, %rd1, %rd19;
	ld.global.f32 	%f38, [%rd20];
	fma.rn.f32 	%f69, %f37, %f38, %f69;
	st.global.f32 	[%rd3], %f69;
$L__BB0_7:
	add.s32 	%r49, %r17, 1;
	setp.lt.s32 	%p12, %r49, 0;
	setp.ge.s32 	%p13, %r49, %r32;
	or.pred  	%p14, %p12, %p13;
	or.pred  	%p15, %p1, %p14;
	cvt.s64.s32 	%rd21, %r73;
	cvt.s64.s32 	%rd22, %r5;
	cvt.s64.s32 	%rd23, %r10;
	add.s64 	%rd24, %rd22, %rd21;
	add.s64 	%rd25, %rd24, %rd23;
	shl.b64 	%rd26, %rd25, 2;
	add.s64 	%rd6, %rd1, %rd26;
	@%p15 bra 	$L__BB0_9;
	ld.global.f32 	%f39, [%rd59+-12];
	ld.global.f32 	%f40, [%rd6+4];
	fma.rn.f32 	%f69, %f39, %f40, %f69;
	st.global.f32 	[%rd3], %f69;
$L__BB0_9:
	add.s32 	%r50, %r17, 2;
	setp.lt.s32 	%p16, %r50, 0;
	setp.ge.s32 	%p17, %r50, %r32;
	or.pred  	%p18, %p16, %p17;
	or.pred  	%p19, %p1, %p18;
	@%p19 bra 	$L__BB0_11;
	ld.global.f32 	%f41, [%rd59+-8];
	ld.global.f32 	%f42, [%rd6+8];
	fma.rn.f32 	%f69, %f41, %f42, %f69;
	st.global.f32 	[%rd3], %f69;
$L__BB0_11:
	add.s32 	%r51, %r17, 3;
	setp.lt.s32 	%p20, %r51, 0;
	setp.ge.s32 	%p21, %r51, %r32;
	or.pred  	%p22, %p20, %p21;
	or.pred  	%p23, %p1, %p22;
	@%p23 bra 	$L__BB0_13;
	ld.global.f32 	%f43, [%rd59+-4];
	ld.global.f32 	%f44, [%rd6+12];
	fma.rn.f32 	%f69, %f43, %f44, %f69;
	st.global.f32 	[%rd3], %f69;
$L__BB0_13:
	add.s32 	%r52, %r17, 4;
	setp.lt.s32 	%p24, %r52, 0;
	setp.ge.s32 	%p25, %r52, %r32;
	or.pred  	%p26, %p24, %p25;
	or.pred  	%p27, %p1, %p26;
	@%p27 bra 	$L__BB0_15;
	ld.global.f32 	%f45, [%rd59];
	ld.global.f32 	%f46, [%rd6+16];
	fma.rn.f32 	%f69, %f45, %f46, %f69;
	st.global.f32 	[%rd3], %f69;
$L__BB0_15:
	add.s32 	%r53, %r17, 5;
	setp.lt.s32 	%p28, %r53, 0;
	setp.ge.s32 	%p29, %r53, %r32;
	or.pred  	%p30, %p28, %p29;
	or.pred  	%p31, %p1, %p30;
	@%p31 bra 	$L__BB0_17;
	ld.global.f32 	%f47, [%rd59+4];
	ld.global.f32 	%f48, [%rd6+20];
	fma.rn.f32 	%f69, %f47, %f48, %f69;
	st.global.f32 	[%rd3], %f69;
$L__BB0_17:
	add.s32 	%r54, %r17, 6;
	setp.lt.s32 	%p32, %r54, 0;
	setp.ge.s32 	%p33, %r54, %r32;
	or.pred  	%p34, %p32, %p33;
	or.pred  	%p35, %p1, %p34;
	@%p35 bra 	$L__BB0_19;
	ld.global.f32 	%f49, [%rd59+8];
	ld.global.f32 	%f50, [%rd6+24];
	fma.rn.f32 	%f69, %f49, %f50, %f69;
	st.global.f32 	[%rd3], %f69;
$L__BB0_19:
	add.s32 	%r55, %r17, 7;
	setp.lt.s32 	%p36, %r55, 0;
	setp.ge.s32 	%p37, %r55, %r32;
	or.pred  	%p38, %p36, %p37;
	or.pred  	%p39, %p1, %p38;
	@%p39 bra 	$L__BB0_21;
	ld.global.f32 	%f51, [%rd59+12];
	ld.global.f32 	%f52, [%rd6+28];
	fma.rn.f32 	%f69, %f51, %f52, %f69;
	st.global.f32 	[%rd3], %f69;
$L__BB0_21:
	and.b32  	%r75, %r34, 2147483640;
	add.s32 	%r73, %r73, 8;
	add.s32 	%r72, %r72, 8;
	add.s32 	%r71, %r71, 8;
	add.s64 	%rd59, %rd59, 32;
	add.s32 	%r70, %r70, 8;
	setp.ne.s32 	%p40, %r72, 0;
	@%p40 bra 	$L__BB0_5;
$L__BB0_22:
	setp.eq.s32 	%p41, %r6, 0;
	@%p41 bra 	$L__BB0_43;
	add.s32 	%r56, %r6, -1;
	setp.lt.u32 	%p42, %r56, 3;
	@%p42 bra 	$L__BB0_33;
	add.s32 	%r24, %r5, %r75;
	setp.lt.s32 	%p43, %r24, 0;
	setp.ge.s32 	%p44, %r24, %r32;
	or.pred  	%p45, %p43, %p44;
	or.pred  	%p47, %p1, %p45;
	@%p47 bra 	$L__BB0_26;
	add.s32 	%r57, %r75, %r9;
	mul.wide.u32 	%rd27, %r57, 4;
	add.s64 	%rd28, %rd2, %rd27;
	ld.global.f32 	%f53, [%rd28];
	add.s32 	%r58, %r24, %r10;
	mul.wide.s32 	%rd29, %r58, 4;
	add.s64 	%rd30, %rd1, %rd29;
	ld.global.f32 	%f54, [%rd30];
	fma.rn.f32 	%f69, %f53, %f54, %f69;
	st.global.f32 	[%rd3], %f69;
$L__BB0_26:
	add.s32 	%r59, %r24, 1;
	setp.lt.s32 	%p48, %r59, 0;
	setp.ge.s32 	%p49, %r59, %r32;
	or.pred  	%p50, %p48, %p49;
	or.pred  	%p51, %p1, %p50;
	cvt.u64.u32 	%rd31, %r9;
	cvt.u64.u32 	%rd32, %r75;
	add.s64 	%rd33, %rd32, %rd31;
	shl.b64 	%rd34, %rd33, 2;
	add.s64 	%rd8, %rd2, %rd34;
	cvt.s64.s32 	%rd36, %r10;
	add.s64 	%rd37, %rd50, %rd32;
	add.s64 	%rd38, %rd37, %rd36;
	shl.b64 	%rd39, %rd38, 2;
	add.s64 	%rd9, %rd1, %rd39;
	@%p51 bra 	$L__BB0_28;
	ld.global.f32 	%f55, [%rd8+4];
	ld.global.f32 	%f56, [%rd9+4];
	fma.rn.f32 	%f69, %f55, %f56, %f69;
	st.global.f32 	[%rd3], %f69;
$L__BB0_28:
	add.s32 	%r60, %r24, 2;
	setp.lt.s32 	%p52, %r60, 0;
	setp.ge.s32 	%p53, %r60, %r32;
	or.pred  	%p54, %p52, %p53;
	or.pred  	%p55, %p1, %p54;
	@%p55 bra 	$L__BB0_30;
	ld.global.f32 	%f57, [%rd8+8];
	ld.global.f32 	%f58, [%rd9+8];
	fma.rn.f32 	%f69, %f57, %f58, %f69;
	st.global.f32 	[%rd3], %f69;
$L__BB0_30:
	add.s32 	%r61, %r24, 3;
	setp.lt.s32 	%p56, %r61, 0;
	setp.ge.s32 	%p57, %r61, %r32;
	or.pred  	%p58, %p56, %p57;
	or.pred  	%p59, %p1, %p58;
	@%p59 bra 	$L__BB0_32;
	ld.global.f32 	%f59, [%rd8+12];
	ld.global.f32 	%f60, [%rd9+12];
	fma.rn.f32 	%f69, %f59, %f60, %f69;
	st.global.f32 	[%rd3], %f69;
$L__BB0_32:
	add.s32 	%r75, %r75, 4;
$L__BB0_33:
	and.b32  	%r62, %r34, 3;
	setp.eq.s32 	%p60, %r62, 0;
	@%p60 bra 	$L__BB0_43;
	setp.eq.s32 	%p61, %r62, 1;
	@%p61 bra 	$L__BB0_40;
	add.s32 	%r27, %r5, %r75;
	setp.lt.s32 	%p62, %r27, 0;
	setp.ge.s32 	%p63, %r27, %r32;
	or.pred  	%p64, %p62, %p63;
	or.pred  	%p66, %p1, %p64;
	@%p66 bra 	$L__BB0_37;
	add.s32 	%r63, %r75, %r9;
	mul.wide.u32 	%rd40, %r63, 4;
	add.s64 	%rd41, %rd2, %rd40;
	ld.global.f32 	%f61, [%rd41];
	add.s32 	%r64, %r27, %r10;
	mul.wide.s32 	%rd42, %r64, 4;
	add.s64 	%rd43, %rd1, %rd42;
	ld.global.f32 	%f62, [%rd43];
	fma.rn.f32 	%f69, %f61, %f62, %f69;
	st.global.f32 	[%rd3], %f69;
$L__BB0_37:
	add.s32 	%r65, %r27, 1;
	setp.lt.s32 	%p67, %r65, 0;
	setp.ge.s32 	%p68, %r65, %r32;
	or.pred  	%p69, %p67, %p68;
	or.pred  	%p70, %p1, %p69;
	@%p70 bra 	$L__BB0_39;
	cvt.u64.u32 	%rd44, %r9;
	cvt.s64.s32 	%rd45, %r75;
	add.s64 	%rd46, %rd45, %rd44;
	shl.b64 	%rd47, %rd46, 2;
	add.s64 	%rd48, %rd2, %rd47;
	ld.global.f32 	%f63, [%rd48+4];
	cvt.s64.s32 	%rd49, %r10;
	add.s64 	%rd51, %rd50, %rd45;
	add.s64 	%rd52, %rd51, %rd49;
	shl.b64 	%rd53, %rd52, 2;
	add.s64 	%rd54, %rd1, %rd53;
	ld.global.f32 	%f64, [%rd54+4];
	fma.rn.f32 	%f69, %f63, %f64, %f69;
	st.global.f32 	[%rd3], %f69;
$L__BB0_39:
	add.s32 	%r75, %r75, 2;
$L__BB0_40:
	and.b32  	%r66, %r34, 1;
	setp.eq.b32 	%p71, %r66, 1;
	not.pred 	%p72, %p71;
	@%p72 bra 	$L__BB0_43;
	add.s32 	%r30, %r5, %r75;
	setp.lt.s32 	%p73, %r30, 0;
	setp.ge.s32 	%p74, %r30, %r32;
	or.pred  	%p75, %p73, %p74;
	or.pred  	%p77, %p1, %p75;
	@%p77 bra 	$L__BB0_43;
	add.s32 	%r67, %r75, %r9;
	mul.wide.u32 	%rd55, %r67, 4;
	add.s64 	%rd56, %rd2, %rd55;
	ld.global.f32 	%f65, [%rd56];
	add.s32 	%r68, %r30, %r10;
	mul.wide.s32 	%rd57, %r68, 4;
	add.s64 	%rd58, %rd1, %rd57;
	ld.global.f32 	%f66, [%rd58];
	fma.rn.f32 	%f69, %f65, %f66, %f69;
	st.global.f32 	[%rd3], %f69;
$L__BB0_43:
	add.s32 	%r69, %r69, 1;
	setp.ne.s32 	%p78, %r69, %r34;
	@%p78 bra 	$L__BB0_3;
$L__BB0_44:
	ret;

}


// ===== COMPILED SASS (sm_100) =====

	.target	sm_100

	.elftype	@"ET_EXEC"


//--------------------- .note.nv.tkinfo           --------------------------
	.section	.note.nv.tkinfo,"",@"SHT_NOTE"
	.sectionflags	@"SHF_NOTE_NV_TKINFO"
	.tkinfo
        /*0018*/ 	.word	0x00000002
        /*0030*/ 	.string	""
        /*0030*/ 	.string	"ptxas"
        /*0030*/ 	.string	"Cuda compilation tools, release 13.0, V13.0.88"
        /*0030*/ 	.string	"Build cuda_13.0.r13.0/compiler.36424714_0"
        /*0030*/ 	.string	"-arch sm_100 -m 64 "



//--------------------- .note.nv.cuinfo           --------------------------
	.section	.note.nv.cuinfo,"",@"SHT_NOTE"
	.sectionflags	@"SHF_NOTE_NV_CUINFO"
        /*0018*/ 	.short	0x0002
        /*001a*/ 	.short	0x0064
        /*001c*/ 	.short	0x0082
	.zero		2


//--------------------- .nv.info                  --------------------------
	.section	.nv.info,"",@"SHT_CUDA_INFO"
	.align	4


	//----- nvinfo : EIATTR_REGCOUNT
	.align		4
        /*0000*/ 	.byte	0x04, 0x2f
        /*0002*/ 	.short	(.L_1 - .L_0)
	.align		4
.L_0:
        /*0004*/ 	.word	index@(_Z4convPfS_S_iii)
        /*0008*/ 	.word	0x0000001c


	//----- nvinfo : EIATTR_FRAME_SIZE
	.align		4
.L_1:
        /*000c*/ 	.byte	0x04, 0x11
        /*000e*/ 	.short	(.L_3 - .L_2)
	.align		4
.L_2:
        /*0010*/ 	.word	index@(_Z4convPfS_S_iii)
        /*0014*/ 	.word	0x00000000


	//----- nvinfo : EIATTR_MIN_STACK_SIZE
	.align		4
.L_3:
        /*0018*/ 	.byte	0x04, 0x12
        /*001a*/ 	.short	(.L_5 - .L_4)
	.align		4
.L_4:
        /*001c*/ 	.word	index@(_Z4convPfS_S_iii)
        /*0020*/ 	.word	0x00000000
.L_5:


//--------------------- .nv.compat                --------------------------
	.section	.nv.compat,"",@"SHT_CUDA_COMPAT_INFO"
	.align	4
        /*0000*/ 	.byte	0x02, 0x09, 0x00, 0x00, 0x02, 0x02, 0x01, 0x00, 0x02, 0x05, 0x05, 0x00, 0x03, 0x07, 0x01, 0x01
        /*0010*/ 	.byte	0x02, 0x03, 0x00, 0x00, 0x02, 0x06, 0x01, 0x00, 0x04, 0x0b, 0x08, 0x00, 0x09, 0x00, 0x00, 0x00
        /*0020*/ 	.byte	0x00, 0x00, 0x00, 0x00


//--------------------- .nv.info._Z4convPfS_S_iii --------------------------
	.section	.nv.info._Z4convPfS_S_iii,"",@"SHT_CUDA_INFO"
	.sectionflags	@""
	.align	4


	//----- nvinfo : EIATTR_CUDA_API_VERSION
	.align		4
        /*0000*/ 	.byte	0x04, 0x37
        /*0002*/ 	.short	(.L_7 - .L_6)
.L_6:
        /*0004*/ 	.word	0x00000082


	//----- nvinfo : EIATTR_KPARAM_INFO
	.align		4
.L_7:
        /*0008*/ 	.byte	0x04, 0x17
        /*000a*/ 	.short	(.L_9 - .L_8)
.L_8:
        /*000c*/ 	.word	0x00000000
        /*0010*/ 	.short	0x0005
        /*0012*/ 	.short	0x0020
        /*0014*/ 	.byte	0x00, 0xf0, 0x11, 0x00


	//----- nvinfo : EIATTR_KPARAM_INFO
	.align		4
.L_9:
        /*0018*/ 	.byte	0x04, 0x17
        /*001a*/ 	.short	(.L_11 - .L_10)
.L_10:
        /*001c*/ 	.word	0x00000000
        /*0020*/ 	.short	0x0004
        /*0022*/ 	.short	0x001c
        /*0024*/ 	.byte	0x00, 0xf0, 0x11, 0x00


	//----- nvinfo : EIATTR_KPARAM_INFO
	.align		4
.L_11:
        /*0028*/ 	.byte	0x04, 0x17
        /*002a*/ 	.short	(.L_13 - .L_12)
.L_12:
        /*002c*/ 	.word	0x00000000
        /*0030*/ 	.short	0x0003
        /*0032*/ 	.short	0x0018
        /*0034*/ 	.byte	0x00, 0xf0, 0x11, 0x00


	//----- nvinfo : EIATTR_KPARAM_INFO
	.align		4
.L_13:
        /*0038*/ 	.byte	0x04, 0x17
        /*003a*/ 	.short	(.L_15 - .L_14)
.L_14:
        /*003c*/ 	.word	0x00000000
        /*0040*/ 	.short	0x0002
        /*0042*/ 	.short	0x0010
        /*0044*/ 	.byte	0x00, 0xf5, 0x21, 0x00


	//----- nvinfo : EIATTR_KPARAM_INFO
	.align		4
.L_15:
        /*0048*/ 	.byte	0x04, 0x17
        /*004a*/ 	.short	(.L_17 - .L_16)
.L_16:
        /*004c*/ 	.word	0x00000000
        /*0050*/ 	.short	0x0001
        /*0052*/ 	.short	0x0008
        /*0054*/ 	.byte	0x00, 0xf5, 0x21, 0x00


	//----- nvinfo : EIATTR_KPARAM_INFO
	.align		4
.L_17:
        /*0058*/ 	.byte	0x04, 0x17
        /*005a*/ 	.short	(.L_19 - .L_18)
.L_18:
        /*005c*/ 	.word	0x00000000
        /*0060*/ 	.short	0x0000
        /*0062*/ 	.short	0x0000
        /*0064*/ 	.byte	0x00, 0xf5, 0x21, 0x00


	//----- nvinfo : EIATTR_SPARSE_MMA_MASK
	.align		4
.L_19:
        /*0068*/ 	.byte	0x03, 0x50
        /*006a*/ 	.short	0x0000


	//----- nvinfo : EIATTR_MAXREG_COUNT
	.align		4
        /*006c*/ 	.byte	0x03, 0x1b
        /*006e*/ 	.short	0x00ff


	//----- nvinfo : EIATTR_MERCURY_ISA_VERSION
	.align		4
        /*0070*/ 	.byte	0x03, 0x5f
        /*0072*/ 	.short	0x0101


	//----- nvinfo : EIATTR_VRC_CTA_INIT_COUNT
	.align		4
        /*0074*/ 	.byte	0x02, 0x4a
	.zero		1
	.zero		1


	//----- nvinfo : EIATTR_EXIT_INSTR_OFFSETS
	.align		4
        /*0078*/ 	.byte	0x04, 0x1c
        /*007a*/ 	.short	(.L_21 - .L_20)


	//   ....[0]....
.L_20:
        /*007c*/ 	.word	0x00000080


	//   ....[1]....
        /*0080*/ 	.word	0x00000230


	//   ....[2]....
        /*0084*/ 	.word	0x000011a0


	//----- nvinfo : EIATTR_CRS_STACK_SIZE
	.align		4
.L_21:
        /*0088*/ 	.byte	0x04, 0x1e
        /*008a*/ 	.short	(.L_23 - .L_22)
.L_22:
        /*008c*/ 	.word	0x00000000


	//----- nvinfo : EIATTR_CBANK_PARAM_SIZE
	.align		4
.L_23:
        /*0090*/ 	.byte	0x03, 0x19
        /*0092*/ 	.short	0x0024


	//----- nvinfo : EIATTR_PARAM_CBANK
	.align		4
        /*0094*/ 	.byte	0x04, 0x0a
        /*0096*/ 	.short	(.L_25 - .L_24)
	.align		4
.L_24:
        /*0098*/ 	.word	index@(.nv.constant0._Z4convPfS_S_iii)
        /*009c*/ 	.short	0x0380
        /*009e*/ 	.short	0x0024


	//----- nvinfo : EIATTR_SW_WAR
	.align		4
.L_25:
        /*00a0*/ 	.byte	0x04, 0x36
        /*00a2*/ 	.short	(.L_27 - .L_26)
.L_26:
        /*00a4*/ 	.word	0x00000008
.L_27:


//--------------------- .nv.callgraph             --------------------------
	.section	.nv.callgraph,"",@"SHT_CUDA_CALLGRAPH"
	.align	4
	.sectionentsize	8
	.align		4
        /*0000*/ 	.word	0x00000000
	.align		4
        /*0004*/ 	.word	0xffffffff
	.align		4
        /*0008*/ 	.word	0x00000000
	.align		4
        /*000c*/ 	.word	0xfffffffe
	.align		4
        /*0010*/ 	.word	0x00000000
	.align		4
        /*0014*/ 	.word	0xfffffffd
	.align		4
        /*0018*/ 	.word	0x00000000
	.align		4
        /*001c*/ 	.word	0xfffffffc


//--------------------- .text._Z4convPfS_S_iii    --------------------------
	.section	.text._Z4convPfS_S_iii,"ax",@progbits
	.align	128
        .global         _Z4convPfS_S_iii
        .type           _Z4convPfS_S_iii,@function
        .size           _Z4convPfS_S_iii,(.L_x_12 - _Z4convPfS_S_iii)
        .other          _Z4convPfS_S_iii,@"STO_CUDA_ENTRY STV_DEFAULT"
_Z4convPfS_S_iii:
.text._Z4convPfS_S_iii:
[----:B------:R-:W-:Y:S01]  /*0000*/  LDC R1, c[0x0][0x37c] ;  /* 0x0000df00ff017b82 */ /* 0x000fe20000000800 */
[----:B------:R-:W0:Y:S07]  /*0010*/  S2R R5, SR_TID.X ;  /* 0x0000000000057919 */ /* 0x000e2e0000002100 */
[----:B------:R-:W0:Y:S01]  /*0020*/  S2UR UR5, SR_CTAID.X ;  /* 0x00000000000579c3 */ /* 0x000e220000002500 */
[----:B------:R-:W1:Y:S07]  /*0030*/  LDCU.64 UR6, c[0x0][0x398] ;  /* 0x00007300ff0677ac */ /* 0x000e6e0008000a00 */
[----:B------:R-:W0:Y:S01]  /*0040*/  LDC R0, c[0x0][0x360] ;  /* 0x0000d800ff007b82 */ /* 0x000e220000000800 */
[----:B-1----:R-:W-:Y:S01]  /*0050*/  UIMAD UR4, UR7, UR6, URZ ;  /* 0x00000006070472a4 */ /* 0x002fe2000f8e02ff */
[----:B0-----:R-:W-:-:S05]  /*0060*/  IMAD R5, R0, UR5, R5 ;  /* 0x0000000500057c24 */ /* 0x001fca000f8e0205 */
[----:B------:R-:W-:-:S13]  /*0070*/  ISETP.GE.U32.AND P0, PT, R5, UR4, PT ;  /* 0x0000000405007c0c */ /* 0x000fda000bf06070 */
[----:B------:R-:W-:Y:S05]  /*0080*/  @P0 EXIT ;  /* 0x000000000000094d */ /* 0x000fea0003800000 */
[----:B------:R-:W0:Y:S01]  /*0090*/  I2F.U32.RP R0, UR6 ;  /* 0x0000000600007d06 */ /* 0x000e220008209000 */
[----:B------:R-:W-:Y:S01]  /*00a0*/  ISETP.NE.U32.AND P2, PT, RZ, UR6, PT ;  /* 0x00000006ff007c0c */ /* 0x000fe2000bf45070 */
[----:B------:R-:W1:Y:S06]  /*00b0*/  LDCU.64 UR10, c[0x0][0x358] ;  /* 0x00006b00ff0a77ac */ /* 0x000e6c0008000a00 */
[----:B0-----:R-:W0:Y:S02]  /*00c0*/  MUFU.RCP R0, R0 ;  /* 0x0000000000007308 */ /* 0x001e240000001000 */
[----:B0-----:R-:W-:-:S02]  /*00d0*/  VIADD R2, R0, 0xffffffe ;  /* 0x0ffffffe00027836 */ /* 0x001fc40000000000 */
[----:B------:R-:W0:Y:S04]  /*00e0*/  LDC R0, c[0x0][0x3a0] ;  /* 0x0000e800ff007b82 */ /* 0x000e280000000800 */
[----:B------:R2:W3:Y:S02]  /*00f0*/  F2I.FTZ.U32.TRUNC.NTZ R3, R2 ;  /* 0x0000000200037305 */ /* 0x0004e4000021f000 */
[----:B--2---:R-:W-:Y:S02]  /*0100*/  IMAD.MOV.U32 R2, RZ, RZ, RZ ;  /* 0x000000ffff027224 */ /* 0x004fe400078e00ff */
[----:B---3--:R-:W-:-:S04]  /*0110*/  IMAD.MOV R7, RZ, RZ, -R3 ;  /* 0x000000ffff077224 */ /* 0x008fc800078e0a03 */
[----:B------:R-:W-:-:S04]  /*0120*/  IMAD R7, R7, UR6, RZ ;  /* 0x0000000607077c24 */ /* 0x000fc8000f8e02ff */
[----:B------:R-:W-:Y:S02]  /*0130*/  IMAD.HI.U32 R4, R3, R7, R2 ;  /* 0x0000000703047227 */ /* 0x000fe400078e0002 */
[----:B------:R-:W2:Y:S04]  /*0140*/  LDC.64 R2, c[0x0][0x390] ;  /* 0x0000e400ff027b82 */ /* 0x000ea80000000a00 */
[----:B------:R-:W-:-:S04]  /*0150*/  IMAD.HI.U32 R4, R4, R5, RZ ;  /* 0x0000000504047227 */ /* 0x000fc800078e00ff */
[----:B------:R-:W-:-:S04]  /*0160*/  IMAD.MOV R6, RZ, RZ, -R4 ;  /* 0x000000ffff067224 */ /* 0x000fc800078e0a04 */
[----:B------:R-:W-:-:S05]  /*0170*/  IMAD R6, R6, UR6, R5 ;  /* 0x0000000606067c24 */ /* 0x000fca000f8e0205 */
[----:B------:R-:W-:Y:S01]  /*0180*/  ISETP.GE.U32.AND P0, PT, R6, UR6, PT ;  /* 0x0000000606007c0c */ /* 0x000fe2000bf06070 */
[----:B--2---:R-:W-:-:S05]  /*0190*/  IMAD.WIDE R2, R5, 0x4, R2 ;  /* 0x0000000405027825 */ /* 0x004fca00078e0202 */
[----:B-1----:R1:W-:Y:S07]  /*01a0*/  STG.E desc[UR10][R2.64], RZ ;  /* 0x000000ff02007986 */ /* 0x0023ee000c10190a */
[----:B------:R-:W-:Y:S02]  /*01b0*/  @P0 VIADD R6, R6, -UR6 ;  /* 0x8000000606060c36 */ /* 0x000fe40008000000 */
[----:B------:R-:W-:Y:S01]  /*01c0*/  @P0 VIADD R4, R4, 0x1 ;  /* 0x0000000104040836 */ /* 0x000fe20000000000 */
[----:B0-----:R-:W-:-:S02]  /*01d0*/  ISETP.GE.AND P0, PT, R0, 0x1, PT ;  /* 0x000000010000780c */ /* 0x001fc40003f06270 */
[----:B------:R-:W-:-:S13]  /*01e0*/  ISETP.GE.U32.AND P1, PT, R6, UR6, PT ;  /* 0x0000000606007c0c */ /* 0x000fda000bf26070 */
[----:B------:R-:W-:Y:S01]  /*01f0*/  @P1 VIADD R4, R4, 0x1 ;  /* 0x0000000104041836 */ /* 0x000fe20000000000 */
[----:B------:R-:W-:-:S05]  /*0200*/  @!P2 LOP3.LUT R4, RZ, UR6, RZ, 0x33, !PT ;  /* 0x00000006ff04ac12 */ /* 0x000fca000f8e33ff */
[----:B------:R-:W-:-:S04]  /*0210*/  IMAD.MOV R6, RZ, RZ, -R4 ;  /* 0x000000ffff067224 */ /* 0x000fc800078e0a04 */
[----:B------:R-:W-:Y:S01]  /*0220*/  IMAD R6, R6, UR6, R5 ;  /* 0x0000000606067c24 */ /* 0x000fe2000f8e0205 */
[----:B-1----:R-:W-:Y:S06]  /*0230*/  @!P0 EXIT ;  /* 0x000000000000894d */ /* 0x002fec0003800000 */
[----:B------:R-:W-:Y:S01]  /*0240*/  SHF.R.U32.HI R9, RZ, 0x1, R0 ;  /* 0x00000001ff097819 */ /* 0x000fe20000011600 */
[----:B------:R-:W-:Y:S01]  /*0250*/  UMOV UR4, URZ ;  /* 0x000000ff00047c82 */ /* 0x000fe20008000000 */
[----:B------:R-:W-:-:S03]  /*0260*/  LOP3.LUT R0, R0, 0x7, RZ, 0xc0, !PT ;  /* 0x0000000700007812 */ /* 0x000fc600078ec0ff */
[--C-:B------:R-:W-:Y:S02]  /*0270*/  IMAD.IADD R6, R6, 0x1, -R9.reuse ;  /* 0x0000000106067824 */ /* 0x100fe400078e0a09 */
[--C-:B------:R-:W-:Y:S02]  /*0280*/  IMAD.IADD R7, R4, 0x1, -R9.reuse ;  /* 0x0000000104077824 */ /* 0x100fe400078e0a09 */
[----:B------:R-:W-:Y:S01]  /*0290*/  IMAD.IADD R4, R5, 0x1, -R9 ;  /* 0x0000000105047824 */ /* 0x000fe200078e0a09 */
[----:B------:R-:W-:Y:S01]  /*02a0*/  SHF.R.S32.HI R8, RZ, 0x1f, R6 ;  /* 0x0000001fff087819 */ /* 0x000fe20000011406 */
[----:B------:R-:W-:-:S07]  /*02b0*/  IMAD.MOV.U32 R5, RZ, RZ, RZ ;  /* 0x000000ffff057224 */ /* 0x000fce00078e00ff */
.L_x_10:
[----:B0-----:R-:W0:Y:S01]  /*02c0*/  LDCU UR5, c[0x0][0x3a0] ;  /* 0x00007400ff0577ac */ /* 0x001e220008000800 */
[----:B------:R-:W-:Y:S02]  /*02d0*/  VIADD R10, R7, UR4 ;  /* 0x00000004070a7c36 */ /* 0x000fe40008000000 */
[----:B------:R-:W-:Y:S01]  /*02e0*/  IMAD.MOV.U32 R17, RZ, RZ, RZ ;  /* 0x000000ffff117224 */ /* 0x000fe200078e00ff */
[----:B-1----:R-:W1:Y:S01]  /*02f0*/  LDCU.64 UR6, c[0x0][0x398] ;  /* 0x00007300ff0677ac */ /* 0x002e620008000a00 */
[----:B0-----:R-:W-:Y:S02]  /*0300*/  UISETP.GE.U32.AND UP0, UPT, UR5, 0x8, UPT ;  /* 0x000000080500788c */ /* 0x001fe4000bf06070 */
[----:B------:R-:W-:Y:S01]  /*0310*/  UIMAD UR14, UR4, UR5, URZ ;  /* 0x00000005040e72a4 */ /* 0x000fe2000f8e02ff */
[----:B-1----:R-:W-:Y:S01]  /*0320*/  ISETP.GE.AND P0, PT, R10, UR7, PT ;  /* 0x000000070a007c0c */ /* 0x002fe2000bf06270 */
[----:B------:R-:W-:-:S03]  /*0330*/  IMAD.U32 R9, RZ, RZ, UR6 ;  /* 0x00000006ff097e24 */ /* 0x000fc6000f8e00ff */
[C---:B------:R-:W-:Y:S01]  /*0340*/  ISETP.LT.OR P0, PT, R10.reuse, RZ, P0 ;  /* 0x000000ff0a00720c */ /* 0x040fe20000701670 */
[----:B------:R-:W-:Y:S01]  /*0350*/  IMAD R11, R10, R9, RZ ;  /* 0x000000090a0b7224 */ /* 0x000fe200078e02ff */
[----:B--2---:R-:W-:Y:S11]  /*0360*/  BRA.U !UP0, `(.L_x_0) ;  /* 0x0000000508987547 */ /* 0x004ff6000b800000 */
[----:B------:R-:W0:Y:S01]  /*0370*/  LDCU.64 UR6, c[0x0][0x388] ;  /* 0x00007100ff0677ac */ /* 0x000e220008000a00 */
[----:B------:R-:W1:Y:S01]  /*0380*/  LDC R10, c[0x0][0x398] ;  /* 0x0000e600ff0a7b82 */ /* 0x000e620000000800 */
[----:B------:R-:W-:Y:S01]  /*0390*/  IMAD.U32 R21, RZ, RZ, UR14 ;  /* 0x0000000eff157e24 */ /* 0x000fe2000f8e00ff */
[----:B------:R-:W-:Y:S02]  /*03a0*/  ULOP3.LUT UR8, UR5, 0x7ffffff8, URZ, 0xc0, !UPT ;  /* 0x7ffffff805087892 */ /* 0x000fe4000f8ec0ff */
[----:B------:R-:W-:Y:S01]  /*03b0*/  USHF.R.U32.HI UR5, URZ, 0x1, UR5 ;  /* 0x00000001ff057899 */ /* 0x000fe20008011605 */
[----:B------:R-:W2:Y:S03]  /*03c0*/  LDCU.64 UR12, c[0x0][0x380] ;  /* 0x00007000ff0c77ac */ /* 0x000ea60008000a00 */
[----:B------:R-:W-:Y:S02]  /*03d0*/  UIADD3 UR5, UPT, UPT, -UR5, UR4, URZ ;  /* 0x0000000405057290 */ /* 0x000fe4000fffe1ff */
[----:B0-----:R-:W-:-:S04]  /*03e0*/  UIMAD.WIDE.U32 UR6, UR14, 0x4, UR6 ;  /* 0x000000040e0678a5 */ /* 0x001fc8000f8e0006 */
[----:B------:R-:W-:Y:S01]  /*03f0*/  IMAD R19, R9, UR5, R4 ;  /* 0x0000000509137c24 */ /* 0x000fe2000f8e0204 */
[----:B------:R-:W-:Y:S01]  /*0400*/  UMOV UR5, URZ ;  /* 0x000000ff00057c82 */ /* 0x000fe20008000000 */
[----:B------:R-:W-:-:S04]  /*0410*/  UIADD3 UR9, UP0, UPT, UR6, 0x10, URZ ;  /* 0x0000001006097890 */ /* 0x000fc8000ff1e0ff */
[----:B------:R-:W-:Y:S02]  /*0420*/  UIADD3.X UR6, UPT, UPT, URZ, UR7, URZ, UP0, !UPT ;  /* 0x00000007ff067290 */ /* 0x000fe400087fe4ff */
[----:B------:R-:W-:Y:S01]  /*0430*/  IMAD.U32 R20, RZ, RZ, UR9 ;  /* 0x00000009ff147e24 */ /* 0x000fe2000f8e00ff */
[----:B------:R-:W-:-:S03]  /*0440*/  UIADD3 UR7, UPT, UPT, -UR8, URZ, URZ ;  /* 0x000000ff08077290 */ /* 0x000fc6000fffe1ff */
[----:B--2---:R-:W-:-:S09]  /*0450*/  IMAD.U32 R23, RZ, RZ, UR6 ;  /* 0x00000006ff177e24 */ /* 0x004fd2000f8e00ff */
.L_x_1:
[----:B------:R-:W-:Y:S01]  /*0460*/  VIADD R18, R6, UR5 ;  /* 0x0000000506127c36 */ /* 0x000fe20008000000 */
[----:B0-----:R-:W0:Y:S01]  /*0470*/  LDC.64 R14, c[0x0][0x388] ;  /* 0x0000e200ff0e7b82 */ /* 0x001e220000000a00 */
[----:B-1----:R-:W-:-:S05]  /*0480*/  IMAD.MOV.U32 R9, RZ, RZ, R10 ;  /* 0x000000ffff097224 */ /* 0x002fca00078e000a */
[C---:B------:R-:W-:Y:S02]  /*0490*/  ISETP.GE.AND P1, PT, R18.reuse, R9, PT ;  /* 0x000000091200720c */ /* 0x040fe40003f26270 */
[----:B------:R-:W1:Y:S02]  /*04a0*/  LDC.64 R12, c[0x0][0x380] ;  /* 0x0000e000ff0c7b82 */ /* 0x000e640000000a00 */
[----:B------:R-:W-:-:S04]  /*04b0*/  ISETP.LT.OR P1, PT, R18, RZ, P1 ;  /* 0x000000ff1200720c */ /* 0x000fc80000f21670 */
[----:B------:R-:W-:-:S13]  /*04c0*/  PLOP3.LUT P2, PT, P0, P1, PT, 0xf8, 0x8f ;  /* 0x00000000008f781c */ /* 0x000fda0000743f70 */
[----:B0-----:R-:W-:-:S04]  /*04d0*/  @!P2 IMAD.WIDE.U32 R14, R21, 0x4, R14 ;  /* 0x00000004150ea825 */ /* 0x001fc800078e000e */
[----:B-1----:R-:W-:Y:S02]  /*04e0*/  @!P2 IMAD.WIDE R16, R19, 0x4, R12 ;  /* 0x000000041310a825 */ /* 0x002fe400078e020c */
[----:B------:R0:W2:Y:S04]  /*04f0*/  @!P2 LDG.E R14, desc[UR10][R14.64] ;  /* 0x0000000a0e0ea981 */ /* 0x0000a8000c1e1900 */
[----:B------:R-:W2:Y:S01]  /*0500*/  @!P2 LDG.E R16, desc[UR10][R16.64] ;  /* 0x0000000a1010a981 */ /* 0x000ea2000c1e1900 */
[----:B------:R-:W-:Y:S01]  /*0510*/  VIADD R8, R18, 0x1 ;  /* 0x0000000112087836 */ /* 0x000fe20000000000 */
[----:B------:R-:W-:Y:S01]  /*0520*/  USHF.R.S32.HI UR6, URZ, 0x1f, UR5 ;  /* 0x0000001fff067899 */ /* 0x000fe20008011405 */
[----:B------:R-:W-:Y:S02]  /*0530*/  SHF.R.S32.HI R13, RZ, 0x1f, R11 ;  /* 0x0000001fff0d7819 */ /* 0x000fe4000001140b */
[----:B------:R-:W-:Y:S01]  /*0540*/  IADD3 R22, P3, P4, R11, UR5, R6 ;  /* 0x000000050b167c10 */ /* 0x000fe2000fc7e006 */
[----:B0-----:R-:W-:Y:S01]  /*0550*/  IMAD.MOV.U32 R15, RZ, RZ, R23 ;  /* 0x000000ffff0f7224 */ /* 0x001fe200078e0017 */
[----:B------:R-:W-:-:S04]  /*0560*/  ISETP.GE.AND P1, PT, R8, R9, PT ;  /* 0x000000090800720c */ /* 0x000fc80003f26270 */
[----:B------:R-:W-:Y:S02]  /*0570*/  ISETP.LT.OR P1, PT, R8, RZ, P1 ;  /* 0x000000ff0800720c */ /* 0x000fe40000f21670 */
[----:B------:R-:W-:Y:S02]  /*0580*/  SHF.R.S32.HI R8, RZ, 0x1f, R6 ;  /* 0x0000001fff087819 */ /* 0x000fe40000011406 */
[----:B------:R-:W-:Y:S02]  /*0590*/  PLOP3.LUT P1, PT, P0, P1, PT, 0xf8, 0x8f ;  /* 0x00000000008f781c */ /* 0x000fe40000723f70 */
[----:B------:R-:W-:Y:S02]  /*05a0*/  IADD3.X R13, PT, PT, R13, UR6, R8, P3, P4 ;  /* 0x000000060d0d7c10 */ /* 0x000fe40009fe8408 */
[----:B------:R-:W-:-:S04]  /*05b0*/  LEA R12, P3, R22, UR12, 0x2 ;  /* 0x0000000c160c7c11 */ /* 0x000fc8000f8610ff */
[----:B------:R-:W-:Y:S01]  /*05c0*/  LEA.HI.X R13, R22, UR13, R13, 0x2, P3 ;  /* 0x0000000d160d7c11 */ /* 0x000fe200098f140d */
[----:B--2---:R-:W-:Y:S01]  /*05d0*/  @!P2 FFMA R5, R14, R16, R5 ;  /* 0x000000100e05a223 */ /* 0x004fe20000000005 */
[----:B------:R-:W-:-:S04]  /*05e0*/  IMAD.MOV.U32 R14, RZ, RZ, R20 ;  /* 0x000000ffff0e7224 */ /* 0x000fc800078e0014 */
[----:B------:R0:W-:Y:S04]  /*05f0*/  @!P2 STG.E desc[UR10][R2.64], R5 ;  /* 0x000000050200a986 */ /* 0x0001e8000c10190a */
[----:B------:R-:W0:Y:S04]  /*0600*/  @!P1 LDG.E R16, desc[UR10][R14.64+-0xc] ;  /* 0xfffff40a0e109981 */ /* 0x000e28000c1e1900 */
[----:B------:R-:W0:Y:S01]  /*0610*/  @!P1 LDG.E R17, desc[UR10][R12.64+0x4] ;  /* 0x0000040a0c119981 */ /* 0x000e22000c1e1900 */
[----:B------:R-:W-:-:S05]  /*0620*/  VIADD R20, R18, 0x2 ;  /* 0x0000000212147836 */ /* 0x000fca0000000000 */
[----:B------:R-:W-:-:S04]  /*0630*/  ISETP.GE.AND P2, PT, R20, R9, PT ;  /* 0x000000091400720c */ /* 0x000fc80003f46270 */
[----:B------:R-:W-:-:S04]  /*0640*/  ISETP.LT.OR P2, PT, R20, RZ, P2 ;  /* 0x000000ff1400720c */ /* 0x000fc80001741670 */
[----:B------:R-:W-:Y:S01]  /*0650*/  PLOP3.LUT P2, PT, P0, P2, PT, 0xf8, 0x8f ;  /* 0x00000000008f781c */ /* 0x000fe20000745f70 */
[----:B0-----:R-:W-:-:S05]  /*0660*/  @!P1 FFMA R5, R16, R17, R5 ;  /* 0x0000001110059223 */ /* 0x001fca0000000005 */
[----:B------:R0:W-:Y:S07]  /*0670*/  @!P1 STG.E desc[UR10][R2.64], R5 ;  /* 0x0000000502009986 */ /* 0x0001ee000c10190a */
        /* <DEDUP_REMOVED lines=10> */
[----:B------:R-:W-:-:S04]  /*0720*/  IADD3 R20, PT, PT, R18, 0x4, RZ ;  /* 0x0000000412147810 */ /* 0x000fc80007ffe0ff */
[----:B------:R-:W-:-:S04]  /*0730*/  ISETP.GE.AND P2, PT, R20, R9, PT ;  /* 0x000000091400720c */ /* 0x000fc80003f46270 */
[----:B------:R-:W-:-:S04]  /*0740*/  ISETP.LT.OR P2, PT, R20, RZ, P2 ;  /* 0x000000ff1400720c */ /* 0x000fc80001741670 */
[----:B------:R-:W-:Y:S01]  /*0750*/  PLOP3.LUT P2, PT, P0, P2, PT, 0xf8, 0x8f ;  /* 0x00000000008f781c */ /* 0x000fe20000745f70 */
[----:B------:R-:W-:Y:S02]  /*0760*/  VIADD R20, R18, 0x5 ;  /* 0x0000000512147836 */ /* 0x000fe40000000000 */
[----:B0-----:R-:W-:-:S05]  /*0770*/  @!P1 FFMA R5, R16, R17, R5 ;  /* 0x0000001110059223 */ /* 0x001fca0000000005 */
[----:B------:R0:W-:Y:S05]  /*0780*/  @!P1 STG.E desc[UR10][R2.64], R5 ;  /* 0x0000000502009986 */ /* 0x0001ea000c10190a */
[----:B------:R-:W0:Y:S04]  /*0790*/  @!P2 LDG.E R16, desc[UR10][R14.64] ;  /* 0x0000000a0e10a981 */ /* 0x000e28000c1e1900 */
[----:B------:R-:W0:Y:S01]  /*07a0*/  @!P2 LDG.E R17, desc[UR10][R12.64+0x10] ;  /* 0x0000100a0c11a981 */ /* 0x000e22000c1e1900 */
        /* <DEDUP_REMOVED lines=19> */
[----:B0-----:R-:W-:-:S05]  /*08e0*/  @!P2 FFMA R5, R16, R17, R5 ;  /* 0x000000111005a223 */ /* 0x001fca0000000005 */
[----:B------:R0:W-:Y:S07]  /*08f0*/  @!P2 STG.E desc[UR10][R2.64], R5 ;  /* 0x000000050200a986 */ /* 0x0001ee000c10190a */
[----:B------:R-:W0:Y:S04]  /*0900*/  @!P1 LDG.E R17, desc[UR10][R12.64+0x1c] ;  /* 0x00001c0a0c119981 */ /* 0x000e28000c1e1900 */
[----:B------:R-:W0:Y:S01]  /*0910*/  @!P1 LDG.E R16, desc[UR10][R14.64+0xc] ;  /* 0x00000c0a0e109981 */ /* 0x000e22000c1e1900 */
[----:B------:R-:W-:Y:S01]  /*0920*/  UIADD3 UR7, UPT, UPT, UR7, 0x8, URZ ;  /* 0x0000000807077890 */ /* 0x000fe2000fffe0ff */
[----:B------:R-:W-:Y:S01]  /*0930*/  VIADD R21, R21, 0x8 ;  /* 0x0000000815157836 */ /* 0x000fe20000000000 */
[----:B------:R-:W-:Y:S01]  /*0940*/  UIADD3 UR5, UPT, UPT, UR5, 0x8, URZ ;  /* 0x0000000805057890 */ /* 0x000fe2000fffe0ff */
[----:B------:R-:W-:Y:S01]  /*0950*/  VIADD R19, R19, 0x8 ;  /* 0x0000000813137836 */ /* 0x000fe20000000000 */
[----:B------:R-:W-:Y:S01]  /*0960*/  UISETP.NE.AND UP0, UPT, UR7, URZ, UPT ;  /* 0x000000ff0700728c */ /* 0x000fe2000bf05270 */
[----:B0-----:R-:W-:-:S05]  /*0970*/  @!P1 FFMA R5, R16, R17, R5 ;  /* 0x0000001110059223 */ /* 0x001fca0000000005 */
[----:B------:R0:W-:Y:S01]  /*0980*/  @!P1 STG.E desc[UR10][R2.64], R5 ;  /* 0x0000000502009986 */ /* 0x0001e2000c10190a */
[----:B------:R-:W-:-:S05]  /*0990*/  IADD3 R20, P1, PT, R14, 0x20, RZ ;  /* 0x000000200e147810 */ /* 0x000fca0007f3e0ff */
[----:B------:R-:W-:Y:S01]  /*09a0*/  IMAD.X R23, RZ, RZ, R15, P1 ;  /* 0x000000ffff177224 */ /* 0x000fe200008e060f */
[----:B------:R-:W-:Y:S07]  /*09b0*/  BRA.U UP0, `(.L_x_1) ;  /* 0xfffffff900a87547 */ /* 0x000fee000b83ffff */
[----:B------:R-:W-:-:S07]  /*09c0*/  IMAD.U32 R17, RZ, RZ, UR8 ;  /* 0x00000008ff117e24 */ /* 0x000fce000f8e00ff */
.L_x_0:
[----:B------:R-:W-:-:S13]  /*09d0*/  ISETP.NE.AND P1, PT, R0, RZ, PT ;  /* 0x000000ff0000720c */ /* 0x000fda0003f25270 */
[----:B------:R-:W-:Y:S05]  /*09e0*/  @!P1 BRA `(.L_x_2) ;  /* 0x0000000400dc9947 */ /* 0x000fea0003800000 */
[----:B------:R-:W-:-:S05]  /*09f0*/  VIADD R10, R0, 0xffffffff ;  /* 0xffffffff000a7836 */ /* 0x000fca0000000000 */
[----:B------:R-:W-:-:S13]  /*0a00*/  ISETP.GE.U32.AND P1, PT, R10, 0x3, PT ;  /* 0x000000030a00780c */ /* 0x000fda0003f26070 */
[----:B------:R-:W-:Y:S05]  /*0a10*/  @!P1 BRA `(.L_x_3) ;  /* 0x0000000000d49947 */ /* 0x000fea0003800000 */
[----:B------:R-:W-:Y:S01]  /*0a20*/  IMAD.IADD R10, R6, 0x1, R17 ;  /* 0x00000001060a7824 */ /* 0x000fe200078e0211 */
[----:B------:R-:W1:Y:S04]  /*0a30*/  LDC.64 R14, c[0x0][0x388] ;  /* 0x0000e200ff0e7b82 */ /* 0x000e680000000a00 */
[----:B------:R-:W-:-:S04]  /*0a40*/  ISETP.GE.AND P1, PT, R10, R9, PT ;  /* 0x000000090a00720c */ /* 0x000fc80003f26270 */
[----:B------:R-:W2:Y:S01]  /*0a50*/  LDC.64 R12, c[0x0][0x380] ;  /* 0x0000e000ff0c7b82 */ /* 0x000ea20000000a00 */
[----:B------:R-:W-:-:S04]  /*0a60*/  ISETP.LT.OR P1, PT, R10, RZ, P1 ;  /* 0x000000ff0a00720c */ /* 0x000fc80000f21670 */
[----:B------:R-:W-:-:S13]  /*0a70*/  PLOP3.LUT P1, PT, P0, P1, PT, 0xf8, 0x8f ;  /* 0x00000000008f781c */ /* 0x000fda0000723f70 */
[----:B------:R-:W-:Y:S02]  /*0a80*/  @!P1 VIADD R19, R17, UR14 ;  /* 0x0000000e11139c36 */ /* 0x000fe40008000000 */
[----:B------:R-:W-:Y:S02]  /*0a90*/  @!P1 IMAD.IADD R21, R11, 0x1, R10 ;  /* 0x000000010b159824 */ /* 0x000fe400078e020a */
[----:B-1----:R-:W-:Y:S02]  /*0aa0*/  @!P1 IMAD.WIDE.U32 R18, R19, 0x4, R14 ;  /* 0x0000000413129825 */ /* 0x002fe400078e000e */
[----:B------:R-:W1:Y:S02]  /*0ab0*/  LDC.64 R14, c[0x0][0x380] ;  /* 0x0000e000ff0e7b82 */ /* 0x000e640000000a00 */
[----:B--2---:R-:W-:Y:S02]  /*0ac0*/  @!P1 IMAD.WIDE R20, R21, 0x4, R12 ;  /* 0x0000000415149825 */ /* 0x004fe400078e020c */
[----:B------:R-:W0:Y:S04]  /*0ad0*/  @!P1 LDG.E R18, desc[UR10][R18.64] ;  /* 0x0000000a12129981 */ /* 0x000e28000c1e1900 */
[----:B------:R-:W0:Y:S01]  /*0ae0*/  @!P1 LDG.E R20, desc[UR10][R20.64] ;  /* 0x0000000a14149981 */ /* 0x000e22000c1e1900 */
[----:B------:R-:W2:Y:S01]  /*0af0*/  LDC.64 R12, c[0x0][0x388] ;  /* 0x0000e200ff0c7b82 */ /* 0x000ea20000000a00 */
[----:B------:R-:W-:Y:S01]  /*0b00*/  VIADD R16, R10, 0x1 ;  /* 0x000000010a107836 */ /* 0x000fe20000000000 */
[----:B------:R-:W-:-:S02]  /*0b10*/  IADD3 R23, P3, PT, R17, UR14, RZ ;  /* 0x0000000e11177c10 */ /* 0x000fc4000ff7e0ff */
[----:B------:R-:W-:Y:S02]  /*0b20*/  SHF.R.S32.HI R25, RZ, 0x1f, R11 ;  /* 0x0000001fff197819 */ /* 0x000fe4000001140b */
[C---:B------:R-:W-:Y:S01]  /*0b30*/  ISETP.GE.AND P2, PT, R16.reuse, R9, PT ;  /* 0x000000091000720c */ /* 0x040fe20003f46270 */
[----:B------:R-:W-:Y:S01]  /*0b40*/  IMAD.X R24, RZ, RZ, RZ, P3 ;  /* 0x000000ffff187224 */ /* 0x000fe200018e06ff */
[----:B------:R-:W-:Y:S02]  /*0b50*/  IADD3 R22, P4, P5, R11, R6, R17 ;  /* 0x000000060b167210 */ /* 0x000fe40007d9e011 */
[----:B------:R-:W-:Y:S02]  /*0b60*/  ISETP.LT.OR P2, PT, R16, RZ, P2 ;  /* 0x000000ff1000720c */ /* 0x000fe40001741670 */
[----:B------:R-:W-:Y:S02]  /*0b70*/  IADD3.X R16, PT, PT, R25, R8, RZ, P4, P5 ;  /* 0x0000000819107210 */ /* 0x000fe400027ea4ff */
[----:B------:R-:W-:-:S02]  /*0b80*/  PLOP3.LUT P2, PT, P0, P2, PT, 0xf8, 0x8f ;  /* 0x00000000008f781c */ /* 0x000fc40000745f70 */
[----:B-1----:R-:W-:-:S04]  /*0b90*/  LEA R14, P4, R22, R14, 0x2 ;  /* 0x0000000e160e7211 */ /* 0x002fc800078810ff */
[----:B------:R-:W-:Y:S02]  /*0ba0*/  LEA.HI.X R15, R22, R15, R16, 0x2, P4 ;  /* 0x0000000f160f7211 */ /* 0x000fe400020f1410 */
[----:B--2---:R-:W-:-:S04]  /*0bb0*/  LEA R12, P3, R23, R12, 0x2 ;  /* 0x0000000c170c7211 */ /* 0x004fc800078610ff */
[----:B------:R-:W-:Y:S01]  /*0bc0*/  LEA.HI.X R13, R23, R13, R24, 0x2, P3 ;  /* 0x0000000d170d7211 */ /* 0x000fe200018f1418 */
[----:B0-----:R-:W-:-:S05]  /*0bd0*/  @!P1 FFMA R5, R18, R20, R5 ;  /* 0x0000001412059223 */ /* 0x001fca0000000005 */
[----:B------:R0:W-:Y:S04]  /*0be0*/  @!P1 STG.E desc[UR10][R2.64], R5 ;  /* 0x0000000502009986 */ /* 0x0001e8000c10190a */
[----:B------:R-:W0:Y:S04]  /*0bf0*/  @!P2 LDG.E R18, desc[UR10][R14.64+0x4] ;  /* 0x0000040a0e12a981 */ /* 0x000e28000c1e1900 */
[----:B------:R-:W0:Y:S01]  /*0c00*/  @!P2 LDG.E R16, desc[UR10][R12.64+0x4] ;  /* 0x0000040a0c10a981 */ /* 0x000e22000c1e1900 */
[----:B------:R-:W-:-:S04]  /*0c10*/  IADD3 R20, PT, PT, R10, 0x2, RZ ;  /* 0x000000020a147810 */ /* 0x000fc80007ffe0ff */
[----:B------:R-:W-:-:S04]  /*0c20*/  ISETP.GE.AND P1, PT, R20, R9, PT ;  /* 0x000000091400720c */ /* 0x000fc80003f26270 */
[----:B------:R-:W-:-:S04]  /*0c30*/  ISETP.LT.OR P1, PT, R20, RZ, P1 ;  /* 0x000000ff1400720c */ /* 0x000fc80000f21670 */
[----:B------:R-:W-:Y:S01]  /*0c40*/  PLOP3.LUT P1, PT, P0, P1, PT, 0xf8, 0x8f ;  /* 0x00000000008f781c */ /* 0x000fe20000723f70 */
[----:B0-----:R-:W-:-:S05]  /*0c50*/  @!P2 FFMA R5, R16, R18, R5 ;  /* 0x000000121005a223 */ /* 0x001fca0000000005 */
[----:B------:R0:W-:Y:S07]  /*0c60*/  @!P2 STG.E desc[UR10][R2.64], R5 ;  /* 0x000000050200a986 */ /* 0x0001ee000c10190a */
[----:B------:R-:W0:Y:S04]  /*0c70*/  @!P1 LDG.E R16, desc[UR10][R12.64+0x8] ;  /* 0x0000080a0c109981 */ /* 0x000e28000c1e1900 */
[----:B------:R-:W0:Y:S01]  /*0c80*/  @!P1 LDG.E R18, desc[UR10][R14.64+0x8] ;  /* 0x0000080a0e129981 */ /* 0x000e22000c1e1900 */
[----:B------:R-:W-:Y:S01]  /*0c90*/  VIADD R10, R10, 0x3 ;  /* 0x000000030a0a7836 */ /* 0x000fe20000000000 */
[----:B------:R-:W-:Y:S04]  /*0ca0*/  BSSY.RECONVERGENT B0, `(.L_x_4) ;  /* 0x000000b000007945 */ /* 0x000fe80003800200 */
[----:B------:R-:W-:-:S04]  /*0cb0*/  ISETP.GE.AND P2, PT, R10, R9, PT ;  /* 0x000000090a00720c */ /* 0x000fc80003f46270 */
[----:B------:R-:W-:-:S04]  /*0cc0*/  ISETP.LT.OR P2, PT, R10, RZ, P2 ;  /* 0x000000ff0a00720c */ /* 0x000fc80001741670 */
[----:B------:R-:W-:Y:S01]  /*0cd0*/  PLOP3.LUT P2, PT, P0, P2, PT, 0xf8, 0x8f ;  /* 0x00000000008f781c */ /* 0x000fe20000745f70 */
[----:B0-----:R-:W-:-:S05]  /*0ce0*/  @!P1 FFMA R5, R16, R18, R5 ;  /* 0x0000001210059223 */ /* 0x001fca0000000005 */
[----:B------:R0:W-:Y:S07]  /*0cf0*/  @!P1 STG.E desc[UR10][R2.64], R5 ;  /* 0x0000000502009986 */ /* 0x0001ee000c10190a */
[----:B------:R-:W-:Y:S05]  /*0d00*/  @P2 BRA `(.L_x_5) ;  /* 0x0000000000102947 */ /* 0x000fea0003800000 */
[----:B------:R-:W0:Y:S04]  /*0d10*/  LDG.E R12, desc[UR10][R12.64+0xc] ;  /* 0x00000c0a0c0c7981 */ /* 0x000e28000c1e1900 */
[----:B------:R-:W0:Y:S02]  /*0d20*/  LDG.E R14, desc[UR10][R14.64+0xc] ;  /* 0x00000c0a0e0e7981 */ /* 0x000e24000c1e1900 */
[----:B0-----:R-:W-:-:S05]  /*0d30*/  FFMA R5, R12, R14, R5 ;  /* 0x0000000e0c057223 */ /* 0x001fca0000000005 */
[----:B------:R1:W-:Y:S02]  /*0d40*/  STG.E desc[UR10][R2.64], R5 ;  /* 0x0000000502007986 */ /* 0x0003e4000c10190a */
.L_x_5:
[----:B------:R-:W-:Y:S05]  /*0d50*/  BSYNC.RECONVERGENT B0 ;  /* 0x0000000000007941 */ /* 0x000fea0003800200 */
.L_x_4:
[----:B------:R-:W-:-:S07]  /*0d60*/  VIADD R17, R17, 0x4 ;  /* 0x0000000411117836 */ /* 0x000fce0000000000 */
.L_x_3:
[----:B------:R-:W2:Y:S02]  /*0d70*/  LDCU UR5, c[0x0][0x3a0] ;  /* 0x00007400ff0577ac */ /* 0x000ea40008000800 */
[----:B--2---:R-:W-:-:S09]  /*0d80*/  ULOP3.LUT UP0, UR6, UR5, 0x3, URZ, 0xc0, !UPT ;  /* 0x0000000305067892 */ /* 0x004fd2000f80c0ff */
[----:B------:R-:W-:Y:S05]  /*0d90*/  BRA.U !UP0, `(.L_x_2) ;  /* 0x0000000108f07547 */ /* 0x000fea000b800000 */
[----:B------:R-:W-:-:S09]  /*0da0*/  UISETP.NE.AND UP0, UPT, UR6, 0x1, UPT ;  /* 0x000000010600788c */ /* 0x000fd2000bf05270 */
[----:B------:R-:W-:Y:S05]  /*0db0*/  BRA.U !UP0, `(.L_x_6) ;  /* 0x0000000108987547 */ /* 0x000fea000b800000 */
[----:B------:R-:W-:Y:S01]  /*0dc0*/  IMAD.IADD R10, R6, 0x1, R17 ;  /* 0x00000001060a7824 */ /* 0x000fe200078e0211 */
[----:B------:R-:W2:Y:S04]  /*0dd0*/  LDC.64 R14, c[0x0][0x380] ;  /* 0x0000e000ff0e7b82 */ /* 0x000ea80000000a00 */
[----:B------:R-:W-:-:S04]  /*0de0*/  ISETP.GE.AND P1, PT, R10, R9, PT ;  /* 0x000000090a00720c */ /* 0x000fc80003f26270 */
[----:B------:R-:W3:Y:S01]  /*0df0*/  LDC.64 R12, c[0x0][0x388] ;  /* 0x0000e200ff0c7b82 */ /* 0x000ee20000000a00 */
[----:B------:R-:W-:-:S04]  /*0e00*/  ISETP.LT.OR P1, PT, R10, RZ, P1 ;  /* 0x000000ff0a00720c */ /* 0x000fc80000f21670 */
[----:B------:R-:W-:-:S13]  /*0e10*/  PLOP3.LUT P1, PT, P0, P1, PT, 0xf8, 0x8f ;  /* 0x00000000008f781c */ /* 0x000fda0000723f70 */
[----:B------:R-:W-:Y:S02]  /*0e20*/  @!P1 IMAD.IADD R19, R11, 0x1, R10 ;  /* 0x000000010b139824 */ /* 0x000fe400078e020a */
[----:B------:R-:W-:Y:S02]  /*0e30*/  @!P1 VIADD R21, R17, UR14 ;  /* 0x0000000e11159c36 */ /* 0x000fe40008000000 */
[----:B--2---:R-:W-:-:S04]  /*0e40*/  @!P1 IMAD.WIDE R14, R19, 0x4, R14 ;  /* 0x00000004130e9825 */ /* 0x004fc800078e020e */
[----:B---3--:R-:W-:Y:S02]  /*0e50*/  @!P1 IMAD.WIDE.U32 R12, R21, 0x4, R12 ;  /* 0x00000004150c9825 */ /* 0x008fe400078e000c */
[----:B------:R-:W0:Y:S04]  /*0e60*/  @!P1 LDG.E R14, desc[UR10][R14.64] ;  /* 0x0000000a0e0e9981 */ /* 0x000e28000c1e1900 */
[----:B------:R-:W0:Y:S01]  /*0e70*/  @!P1 LDG.E R12, desc[UR10][R12.64] ;  /* 0x0000000a0c0c9981 */ /* 0x000e22000c1e1900 */
[----:B------:R-:W-:Y:S01]  /*0e80*/  VIADD R10, R10, 0x1 ;  /* 0x000000010a0a7836 */ /* 0x000fe20000000000 */
[----:B------:R-:W-:Y:S04]  /*0e90*/  BSSY.RECONVERGENT B0, `(.L_x_7) ;  /* 0x0000017000007945 */ /* 0x000fe80003800200 */
[----:B------:R-:W-:-:S04]  /*0ea0*/  ISETP.GE.AND P2, PT, R10, R9, PT ;  /* 0x000000090a00720c */ /* 0x000fc80003f46270 */
[----:B------:R-:W-:-:S04]  /*0eb0*/  ISETP.LT.OR P2, PT, R10, RZ, P2 ;  /* 0x000000ff0a00720c */ /* 0x000fc80001741670 */
[----:B------:R-:W-:Y:S01]  /*0ec0*/  PLOP3.LUT P2, PT, P0, P2, PT, 0xf8, 0x8f ;  /* 0x00000000008f781c */ /* 0x000fe20000745f70 */
[----:B01----:R-:W-:-:S05]  /*0ed0*/  @!P1 FFMA R5, R12, R14, R5 ;  /* 0x0000000e0c059223 */ /* 0x003fca0000000005 */
[----:B------:R0:W-:Y:S07]  /*0ee0*/  @!P1 STG.E desc[UR10][R2.64], R5 ;  /* 0x0000000502009986 */ /* 0x0001ee000c10190a */
[----:B------:R-:W-:Y:S05]  /*0ef0*/  @P2 BRA `(.L_x_8) ;  /* 0x0000000000402947 */ /* 0x000fea0003800000 */
[----:B------:R-:W1:Y:S01]  /*0f00*/  LDC.64 R12, c[0x0][0x388] ;  /* 0x0000e200ff0c7b82 */ /* 0x000e620000000a00 */
[----:B------:R-:W-:Y:S02]  /*0f10*/  SHF.R.S32.HI R19, RZ, 0x1f, R17 ;  /* 0x0000001fff137819 */ /* 0x000fe40000011411 */
[----:B------:R-:W-:Y:S02]  /*0f20*/  IADD3 R21, P1, PT, R17, UR14, RZ ;  /* 0x0000000e11157c10 */ /* 0x000fe4000ff3e0ff */
[----:B------:R-:W-:Y:S02]  /*0f30*/  SHF.R.S32.HI R10, RZ, 0x1f, R11 ;  /* 0x0000001fff0a7819 */ /* 0x000fe4000001140b */
[----:B------:R-:W-:Y:S01]  /*0f40*/  IADD3 R23, P2, P3, R11, R6, R17 ;  /* 0x000000060b177210 */ /* 0x000fe20007b5e011 */
[----:B------:R-:W2:Y:S01]  /*0f50*/  LDC.64 R14, c[0x0][0x380] ;  /* 0x0000e000ff0e7b82 */ /* 0x000ea20000000a00 */
[--C-:B------:R-:W-:Y:S02]  /*0f60*/  IMAD.X R16, RZ, RZ, R19.reuse, P1 ;  /* 0x000000ffff107224 */ /* 0x100fe400008e0613 */
[----:B------:R-:W-:-:S02]  /*0f70*/  IADD3.X R10, PT, PT, R10, R8, R19, P2, P3 ;  /* 0x000000080a0a7210 */ /* 0x000fc400017e6413 */
[----:B-1----:R-:W-:-:S04]  /*0f80*/  LEA R18, P1, R21, R12, 0x2 ;  /* 0x0000000c15127211 */ /* 0x002fc800078210ff */
[----:B------:R-:W-:Y:S02]  /*0f90*/  LEA.HI.X R19, R21, R13, R16, 0x2, P1 ;  /* 0x0000000d15137211 */ /* 0x000fe400008f1410 */
[----:B--2---:R-:W-:-:S03]  /*0fa0*/  LEA R12, P2, R23, R14, 0x2 ;  /* 0x0000000e170c7211 */ /* 0x004fc600078410ff */
[----:B------:R-:W0:Y:S01]  /*0fb0*/  LDG.E R18, desc[UR10][R18.64+0x4] ;  /* 0x0000040a12127981 */ /* 0x000e22000c1e1900 */
[----:B------:R-:W-:-:S05]  /*0fc0*/  LEA.HI.X R13, R23, R15, R10, 0x2, P2 ;  /* 0x0000000f170d7211 */ /* 0x000fca00010f140a */
[----:B------:R-:W0:Y:S02]  /*0fd0*/  LDG.E R12, desc[UR10][R12.64+0x4] ;  /* 0x0000040a0c0c7981 */ /* 0x000e24000c1e1900 */
[----:B0-----:R-:W-:-:S05]  /*0fe0*/  FFMA R5, R18, R12, R5 ;  /* 0x0000000c12057223 */ /* 0x001fca0000000005 */
[----:B------:R1:W-:Y:S02]  /*0ff0*/  STG.E desc[UR10][R2.64], R5 ;  /* 0x0000000502007986 */ /* 0x0003e4000c10190a */
.L_x_8:
[----:B------:R-:W-:Y:S05]  /*1000*/  BSYNC.RECONVERGENT B0 ;  /* 0x0000000000007941 */ /* 0x000fea0003800200 */
.L_x_7:
[----:B------:R-:W-:-:S07]  /*1010*/  VIADD R17, R17, 0x2 ;  /* 0x0000000211117836 */ /* 0x000fce0000000000 */
.L_x_6:
[----:B------:R-:W-:-:S04]  /*1020*/  ULOP3.LUT UR5, UR5, 0x1, URZ, 0xc0, !UPT ;  /* 0x0000000105057892 */ /* 0x000fc8000f8ec0ff */
[----:B------:R-:W-:-:S09]  /*1030*/  UISETP.NE.U32.AND UP0, UPT, UR5, 0x1, UPT ;  /* 0x000000010500788c */ /* 0x000fd2000bf05070 */
[----:B------:R-:W-:Y:S05]  /*1040*/  BRA.U UP0, `(.L_x_2) ;  /* 0x0000000100447547 */ /* 0x000fea000b800000 */
[----:B------:R-:W-:Y:S01]  /*1050*/  IMAD.IADD R10, R6, 0x1, R17 ;  /* 0x00000001060a7824 */ /* 0x000fe200078e0211 */
[----:B------:R-:W-:Y:S04]  /*1060*/  BSSY.RECONVERGENT B0, `(.L_x_2) ;  /* 0x000000f000007945 */ /* 0x000fe80003800200 */
[----:B------:R-:W-:-:S04]  /*1070*/  ISETP.GE.AND P1, PT, R10, R9, PT ;  /* 0x000000090a00720c */ /* 0x000fc80003f26270 */
[----:B------:R-:W-:-:S04]  /*1080*/  ISETP.LT.OR P1, PT, R10, RZ, P1 ;  /* 0x000000ff0a00720c */ /* 0x000fc80000f21670 */
[----:B------:R-:W-:-:S13]  /*1090*/  PLOP3.LUT P1, PT, P0, P1, PT, 0xf8, 0x8f ;  /* 0x00000000008f781c */ /* 0x000fda0000723f70 */
[----:B------:R-:W-:Y:S05]  /*10a0*/  @P1 BRA `(.L_x_9) ;  /* 0x0000000000281947 */ /* 0x000fea0003800000 */
[----:B------:R-:W2:Y:S01]  /*10b0*/  LDC.64 R14, c[0x0][0x388] ;  /* 0x0000e200ff0e7b82 */ /* 0x000ea20000000a00 */
[----:B------:R-:W-:Y:S02]  /*10c0*/  VIADD R17, R17, UR14 ;  /* 0x0000000e11117c36 */ /* 0x000fe40008000000 */
[----:B------:R-:W-:-:S05]  /*10d0*/  IMAD.IADD R9, R11, 0x1, R10 ;  /* 0x000000010b097824 */ /* 0x000fca00078e020a */
[----:B------:R-:W3:Y:S01]  /*10e0*/  LDC.64 R12, c[0x0][0x380] ;  /* 0x0000e000ff0c7b82 */ /* 0x000ee20000000a00 */
[----:B--2---:R-:W-:-:S06]  /*10f0*/  IMAD.WIDE.U32 R10, R17, 0x4, R14 ;  /* 0x00000004110a7825 */ /* 0x004fcc00078e000e */
[----:B------:R-:W0:Y:S01]  /*1100*/  LDG.E R10, desc[UR10][R10.64] ;  /* 0x0000000a0a0a7981 */ /* 0x000e22000c1e1900 */
[----:B---3--:R-:W-:-:S06]  /*1110*/  IMAD.WIDE R12, R9, 0x4, R12 ;  /* 0x00000004090c7825 */ /* 0x008fcc00078e020c */
[----:B------:R-:W0:Y:S02]  /*1120*/  LDG.E R12, desc[UR10][R12.64] ;  /* 0x0000000a0c0c7981 */ /* 0x000e24000c1e1900 */
[----:B01----:R-:W-:-:S05]  /*1130*/  FFMA R5, R10, R12, R5 ;  /* 0x0000000c0a057223 */ /* 0x003fca0000000005 */
[----:B------:R2:W-:Y:S02]  /*1140*/  STG.E desc[UR10][R2.64], R5 ;  /* 0x0000000502007986 */ /* 0x0005e4000c10190a */
.L_x_9:
[----:B------:R-:W-:Y:S05]  /*1150*/  BSYNC.RECONVERGENT B0 ;  /* 0x0000000000007941 */ /* 0x000fea0003800200 */
.L_x_2:
[----:B------:R-:W3:Y:S01]  /*1160*/  LDCU UR5, c[0x0][0x3a0] ;  /* 0x00007400ff0577ac */ /* 0x000ee20008000800 */
[----:B------:R-:W-:-:S04]  /*1170*/  UIADD3 UR4, UPT, UPT, UR4, 0x1, URZ ;  /* 0x0000000104047890 */ /* 0x000fc8000fffe0ff */
[----:B---3--:R-:W-:-:S09]  /*1180*/  UISETP.NE.AND UP0, UPT, UR4, UR5, UPT ;  /* 0x000000050400728c */ /* 0x008fd2000bf05270 */
[----:B------:R-:W-:Y:S05]  /*1190*/  BRA.U UP0, `(.L_x_10) ;  /* 0xfffffff100487547 */ /* 0x000fea000b83ffff */
[----:B------:R-:W-:Y:S05]  /*11a0*/  EXIT ;  /* 0x000000000000794d */ /* 0x000fea0003800000 */
.L_x_11:
[----:B------:R-:W-:-:S00]  /*11b0*/  BRA `(.L_x_11) ;  /* 0xfffffffc00fc7947 */ /* 0x000fc0000383ffff */
[----:B------:R-:W-:-:S00]  /*11c0*/  NOP ;  /* 0x0000000000007918 */ /* 0x000fc00000000000 */
        /* <DEDUP_REMOVED lines=11> */
.L_x_12:


//--------------------- .nv.shared.reserved.0     --------------------------
	.section	.nv.shared.reserved.0,"aw",@nobits
	.weak		__nv_reservedSMEM_offset_0_alias
	.size		__nv_reservedSMEM_offset_0_alias, 0, 64
	.other		__nv_reservedSMEM_offset_0_alias,@"STO_CUDA_RESERVED_SHARED STV_DEFAULT"
__nv_reservedSMEM_offset_0_alias:
	.zero		0
	.zero		64


//--------------------- .nv.constant0._Z4convPfS_S_iii --------------------------
	.section	.nv.constant0._Z4convPfS_S_iii,"a",@progbits
	.sectionflags	@""
	.align	4
.nv.constant0._Z4convPfS_S_iii:
	.zero		932


//--------------------- SYMBOLS --------------------------

	.type		.nv.reservedSmem.offset0,@object
	.size		.nv.reservedSmem.offset0,0x4
